//
// Generated by NVIDIA NVVM Compiler
//
// Compiler Build ID: CL-36424714
// Cuda compilation tools, release 13.0, V13.0.88
// Based on NVVM 20.0.0
//

.version 9.0
.target sm_100
.address_size 64

	// .globl	_Z4yoloPi

.visible .entry _Z4yoloPi(
	.param .u64 .ptr .align 1 _Z4yoloPi_param_0
)
{
	.reg .pred 	%p<2>;
	.reg .b32 	%r<5>;
	.reg .b64 	%rd<5>;

	ld.param.u64 	%rd1, [_Z4yoloPi_param_0];
	cvta.to.global.u64 	%rd2, %rd1;
	mov.u32 	%r1, %tid.x;
	setp.lt.u32 	%p1, %r1, 16;
	selp.u32 	%r2, 1, 0, %p1;
	add.s32 	%r3, %r1, %r2;
	mul.wide.u32 	%rd3, %r3, 4;
	add.s64 	%rd4, %rd2, %rd3;
	mov.b32 	%r4, 0;
	st.global.u32 	[%rd4], %r4;
	bar.sync 	0;
	st.global.u32 	[%rd4], %r4;
	bar.sync 	0;
	st.global.u32 	[%rd4], %r4;
	bar.sync 	0;
	ret;

}


// ===== COMPILED SASS (sm_100) =====

	.target	sm_100

	.elftype	@"ET_EXEC"


//--------------------- .note.nv.tkinfo           --------------------------
	.section	.note.nv.tkinfo,"",@"SHT_NOTE"
	.sectionflags	@"SHF_NOTE_NV_TKINFO"
	.tkinfo
        /*0018*/ 	.word	0x00000002
        /*0030*/ 	.string	""
        /*0030*/ 	.string	"ptxas"
        /*0030*/ 	.string	"Cuda compilation tools, release 13.0, V13.0.88"
        /*0030*/ 	.string	"Build cuda_13.0.r13.0/compiler.36424714_0"
        /*0030*/ 	.string	"-arch sm_100 -m 64 "



//--------------------- .note.nv.cuinfo           --------------------------
	.section	.note.nv.cuinfo,"",@"SHT_NOTE"
	.sectionflags	@"SHF_NOTE_NV_CUINFO"
        /*0018*/ 	.short	0x0002
        /*001a*/ 	.short	0x0064
        /*001c*/ 	.short	0x0082
	.zero		2


//--------------------- .nv.info                  --------------------------
	.section	.nv.info,"",@"SHT_CUDA_INFO"
	.align	4


	//----- nvinfo : EIATTR_REGCOUNT
	.align		4
        /*0000*/ 	.byte	0x04, 0x2f
        /*0002*/ 	.short	(.L_1 - .L_0)
	.align		4
.L_0:
        /*0004*/ 	.word	index@(_Z4yoloPi)
        /*0008*/ 	.word	0x00000008


	//----- nvinfo : EIATTR_FRAME_SIZE
	.align		4
.L_1:
        /*000c*/ 	.byte	0x04, 0x11
        /*000e*/ 	.short	(.L_3 - .L_2)
	.align		4
.L_2:
        /*0010*/ 	.word	index@(_Z4yoloPi)
        /*0014*/ 	.word	0x00000000


	//----- nvinfo : EIATTR_MIN_STACK_SIZE
	.align		4
.L_3:
        /*0018*/ 	.byte	0x04, 0x12
        /*001a*/ 	.short	(.L_5 - .L_4)
	.align		4
.L_4:
        /*001c*/ 	.word	index@(_Z4yoloPi)
        /*0020*/ 	.word	0x00000000
.L_5:


//--------------------- .nv.compat                --------------------------
	.section	.nv.compat,"",@"SHT_CUDA_COMPAT_INFO"
	.align	4
        /*0000*/ 	.byte	0x02, 0x09, 0x00, 0x00, 0x02, 0x02, 0x01, 0x00, 0x02, 0x05, 0x05, 0x00, 0x03, 0x07, 0x01, 0x01
        /*0010*/ 	.byte	0x02, 0x03, 0x00, 0x00, 0x02, 0x06, 0x01, 0x00, 0x04, 0x0b, 0x08, 0x00, 0x09, 0x00, 0x00, 0x00
        /*0020*/ 	.byte	0x00, 0x00, 0x00, 0x00


//--------------------- .nv.info._Z4yoloPi        --------------------------
	.section	.nv.info._Z4yoloPi,"",@"SHT_CUDA_INFO"
	.sectionflags	@""
	.align	4


	//----- nvinfo : EIATTR_CUDA_API_VERSION
	.align		4
        /*0000*/ 	.byte	0x04, 0x37
        /*0002*/ 	.short	(.L_7 - .L_6)
.L_6:
        /*0004*/ 	.word	0x00000082


	//----- nvinfo : EIATTR_KPARAM_INFO
	.align		4
.L_7:
        /*0008*/ 	.byte	0x04, 0x17
        /*000a*/ 	.short	(.L_9 - .L_8)
.L_8:
        /*000c*/ 	.word	0x00000000
        /*0010*/ 	.short	0x0000
        /*0012*/ 	.short	0x0000
        /*0014*/ 	.byte	0x00, 0xf5, 0x21, 0x00


	//----- nvinfo : EIATTR_SPARSE_MMA_MASK
	.align		4
.L_9:
        /*0018*/ 	.byte	0x03, 0x50
        /*001a*/ 	.short	0x0000


	//----- nvinfo : EIATTR_MAXREG_COUNT
	.align		4
        /*001c*/ 	.byte	0x03, 0x1b
        /*001e*/ 	.short	0x00ff


	//----- nvinfo : EIATTR_NUM_BARRIERS
	.align		4
        /*0020*/ 	.byte	0x02, 0x4c
        /*0022*/ 	.byte	0x01
	.zero		1


	//----- nvinfo : EIATTR_MERCURY_ISA_VERSION
	.align		4
        /*0024*/ 	.byte	0x03, 0x5f
        /*0026*/ 	.short	0x0101


	//----- nvinfo : EIATTR_VRC_CTA_INIT_COUNT
	.align		4
        /*0028*/ 	.byte	0x02, 0x4a
	.zero		1
	.zero		1


	//----- nvinfo : EIATTR_EXIT_INSTR_OFFSETS
	.align		4
        /*002c*/ 	.byte	0x04, 0x1c
        /*002e*/ 	.short	(.L_11 - .L_10)


	//   ....[0]....
.L_10:
        /*0030*/ 	.word	0x000000e0


	//----- nvinfo : EIATTR_CBANK_PARAM_SIZE
	.align		4
.L_11:
        /*0034*/ 	.byte	0x03, 0x19
        /*0036*/ 	.short	0x0008


	//----- nvinfo : EIATTR_PARAM_CBANK
	.align		4
        /*0038*/ 	.byte	0x04, 0x0a
        /*003a*/ 	.short	(.L_13 - .L_12)
	.align		4
.L_12:
        /*003c*/ 	.word	index@(.nv.constant0._Z4yoloPi)
        /*0040*/ 	.short	0x0380
        /*0042*/ 	.short	0x0008


	//----- nvinfo : EIATTR_SW_WAR
	.align		4
.L_13:
        /*0044*/ 	.byte	0x04, 0x36
        /*0046*/ 	.short	(.L_15 - .L_14)
.L_14:
        /*0048*/ 	.word	0x00000008
.L_15:


//--------------------- .nv.callgraph             --------------------------
	.section	.nv.callgraph,"",@"SHT_CUDA_CALLGRAPH"
	.align	4
	.sectionentsize	8
	.align		4
        /*0000*/ 	.word	0x00000000
	.align		4
        /*0004*/ 	.word	0xffffffff
	.align		4
        /*0008*/ 	.word	0x00000000
	.align		4
        /*000c*/ 	.word	0xfffffffe
	.align		4
        /*0010*/ 	.word	0x00000000
	.align		4
        /*0014*/ 	.word	0xfffffffd
	.align		4
        /*0018*/ 	.word	0x00000000
	.align		4
        /*001c*/ 	.word	0xfffffffc


//--------------------- .text._Z4yoloPi           --------------------------
	.section	.text._Z4yoloPi,"ax",@progbits
	.align	128
        .global         _Z4yoloPi
        .type           _Z4yoloPi,@function
        .size           _Z4yoloPi,(.L_x_1 - _Z4yoloPi)
        .other          _Z4yoloPi,@"STO_CUDA_ENTRY STV_DEFAULT"
_Z4yoloPi:
.text._Z4yoloPi:
[----:B------:R-:W-:Y:S01]  /*0000*/  LDC R1, c[0x0][0x37c] ;  /* 0x0000df00ff017b82 */ /* 0x000fe20000000800 */
[----:B------:R-:W0:Y:S07]  /*0010*/  S2R R0, SR_TID.X ;  /* 0x0000000000007919 */ /* 0x000e2e0000002100 */
[----:B------:R-:W1:Y:S01]  /*0020*/  LDC.64 R2, c[0x0][0x380] ;  /* 0x0000e000ff027b82 */ /* 0x000e620000000a00 */
[----:B------:R-:W2:Y:S01]  /*0030*/  LDCU.64 UR4, c[0x0][0x358] ;  /* 0x00006b00ff0477ac */ /* 0x000ea20008000a00 */
[----:B0-----:R-:W-:-:S02]  /*0040*/  ISETP.GE.U32.AND P0, PT, R0, 0x10, PT ;  /* 0x000000100000780c */ /* 0x001fc40003f06070 */
[----:B------:R-:W-:-:S11]  /*0050*/  IADD3 R5, PT, PT, R0, 0x1, RZ ;  /* 0x0000000100057810 */ /* 0x000fd60007ffe0ff */
[----:B------:R-:W-:-:S05]  /*0060*/  @P0 IADD3 R5, PT, PT, R0, RZ, RZ ;  /* 0x000000ff00050210 */ /* 0x000fca0007ffe0ff */
[----:B-1----:R-:W-:-:S05]  /*0070*/  IMAD.WIDE.U32 R2, R5, 0x4, R2 ;  /* 0x0000000405027825 */ /* 0x002fca00078e0002 */
[----:B--2---:R-:W-:Y:S01]  /*0080*/  STG.E desc[UR4][R2.64], RZ ;  /* 0x000000ff02007986 */ /* 0x004fe2000c101904 */
[----:B------:R-:W-:Y:S06]  /*0090*/  BAR.SYNC.DEFER_BLOCKING 0x0 ;  /* 0x0000000000007b1d */ /* 0x000fec0000010000 */
[----:B------:R-:W-:Y:S02]  /*00a0*/  STG.E desc[UR4][R2.64], RZ ;  /* 0x000000ff02007986 */ /* 0x000fe4000c101904 */
[----:B------:R-:W-:Y:S06]  /*00b0*/  BAR.SYNC.DEFER_BLOCKING 0x0 ;  /* 0x0000000000007b1d */ /* 0x000fec0000010000 */
[----:B------:R-:W-:Y:S02]  /*00c0*/  STG.E desc[UR4][R2.64], RZ ;  /* 0x000000ff02007986 */ /* 0x000fe4000c101904 */
[----:B------:R-:W-:Y:S06]  /*00d0*/  BAR.SYNC.DEFER_BLOCKING 0x0 ;  /* 0x0000000000007b1d */ /* 0x000fec0000010000 */
[----:B------:R-:W-:Y:S05]  /*00e0*/  EXIT ;  /* 0x000000000000794d */ /* 0x000fea0003800000 */
.L_x_0:
[----:B------:R-:W-:-:S00]  /*00f0*/  BRA `(.L_x_0) ;  /* 0xfffffffc00fc7947 */ /* 0x000fc0000383ffff */
[----:B------:R-:W-:-:S00]  /*0100*/  NOP ;  /* 0x0000000000007918 */ /* 0x000fc00000000000 */
[----:B------:R-:W-:-:S00]  /*0110*/  NOP ;  /* 0x0000000000007918 */ /* 0x000fc00000000000 */
[----:B------:R-:W-:-:S00]  /*0120*/  NOP ;  /* 0x0000000000007918 */ /* 0x000fc00000000000 */
[----:B------:R-:W-:-:S00]  /*0130*/  NOP ;  /* 0x0000000000007918 */ /* 0x000fc00000000000 */
[----:B------:R-:W-:-:S00]  /*0140*/  NOP ;  /* 0x0000000000007918 */ /* 0x000fc00000000000 */
[----:B------:R-:W-:-:S00]  /*0150*/  NOP ;  /* 0x0000000000007918 */ /* 0x000fc00000000000 */
[----:B------:R-:W-:-:S00]  /*0160*/  NOP ;  /* 0x0000000000007918 */ /* 0x000fc00000000000 */
[----:B------:R-:W-:-:S00]  /*0170*/  NOP ;  /* 0x0000000000007918 */ /* 0x000fc00000000000 */
.L_x_1:


//--------------------- .nv.shared.reserved.0     --------------------------
	.section	.nv.shared.reserved.0,"aw",@nobits
	.weak		__nv_reservedSMEM_offset_0_alias
	.size		__nv_reservedSMEM_offset_0_alias, 0, 64
	.other		__nv_reservedSMEM_offset_0_alias,@"STO_CUDA_RESERVED_SHARED STV_DEFAULT"
__nv_reservedSMEM_offset_0_alias:
	.zero		0
	.zero		64


//--------------------- .nv.constant0._Z4yoloPi   --------------------------
	.section	.nv.constant0._Z4yoloPi,"a",@progbits
	.sectionflags	@""
	.align	4
.nv.constant0._Z4yoloPi:
	.zero		904


//--------------------- SYMBOLS --------------------------

	.type		.nv.reservedSmem.offset0,@object
	.size		.nv.reservedSmem.offset0,0x4
